	.headerflags	@"EF_CUDA_TEXMODE_UNIFIED EF_CUDA_64BIT_ADDRESS EF_CUDA_ACCELERATORS EF_CUDA_SM90 EF_CUDA_VIRTUAL_SM(EF_CUDA_SM90)"
	.elftype	@"ET_EXEC"


//--------------------- .nv.info                  --------------------------
	.section	.nv.info,"",@"SHT_CUDA_INFO"
	.align	4


	//----- nvinfo : EIATTR_REGCOUNT
	.align		4
        /*0000*/ 	.byte	0x04, 0x2f
        /*0002*/ 	.short	(.L_2 - .L_1)
	.align		4
.L_1:
        /*0004*/ 	.word	index@(triton_poi_fused_leaky_relu_13)
        /*0008*/ 	.word	0x00000020


	//----- nvinfo : EIATTR_MIN_STACK_SIZE
	.align		4
.L_2:
        /*000c*/ 	.byte	0x04, 0x12
        /*000e*/ 	.short	(.L_4 - .L_3)
	.align		4
.L_3:
        /*0010*/ 	.word	index@(triton_poi_fused_leaky_relu_13)
        /*0014*/ 	.word	0x00000000


	//----- nvinfo : EIATTR_FRAME_SIZE
	.align		4
.L_4:
        /*0018*/ 	.byte	0x04, 0x11
        /*001a*/ 	.short	(.L_6 - .L_5)
	.align		4
.L_5:
        /*001c*/ 	.word	index@(triton_poi_fused_leaky_relu_13)
        /*0020*/ 	.word	0x00000000


	//----- nvinfo : EIATTR_MIN_STACK_SIZE
	.align		4
.L_6:
        /*0024*/ 	.byte	0x04, 0x12
        /*0026*/ 	.short	(.L_8 - .L_7)
	.align		4
.L_7:
        /*0028*/ 	.word	index@(triton_poi_fused_leaky_relu_13)
        /*002c*/ 	.word	0x00000000
.L_8:


//--------------------- .nv.info.triton_poi_fused_leaky_relu_13 --------------------------
	.section	.nv.info.triton_poi_fused_leaky_relu_13,"",@"SHT_CUDA_INFO"
	.sectionflags	@""
	.align	4


	//----- nvinfo : EIATTR_CUDA_API_VERSION
	.align		4
        /*0000*/ 	.byte	0x04, 0x37
        /*0002*/ 	.short	(.L_10 - .L_9)
.L_9:
        /*0004*/ 	.word	0x0000007c


	//----- nvinfo : EIATTR_KPARAM_INFO
	.align		4
.L_10:
        /*0008*/ 	.byte	0x04, 0x17
        /*000a*/ 	.short	(.L_12 - .L_11)
.L_11:
        /*000c*/ 	.word	0x00000000
        /*0010*/ 	.short	0x0005
        /*0012*/ 	.short	0x0024
        /*0014*/ 	.byte	0x00, 0xf0, 0x11, 0x00


	//----- nvinfo : EIATTR_KPARAM_INFO
	.align		4
.L_12:
        /*0018*/ 	.byte	0x04, 0x17
        /*001a*/ 	.short	(.L_14 - .L_13)
.L_13:
        /*001c*/ 	.word	0x00000000
        /*0020*/ 	.short	0x0004
        /*0022*/ 	.short	0x0020
        /*0024*/ 	.byte	0x00, 0xf0, 0x11, 0x00


	//----- nvinfo : EIATTR_KPARAM_INFO
	.align		4
.L_14:
        /*0028*/ 	.byte	0x04, 0x17
        /*002a*/ 	.short	(.L_16 - .L_15)
.L_15:
        /*002c*/ 	.word	0x00000000
        /*0030*/ 	.short	0x0003
        /*0032*/ 	.short	0x0018
        /*0034*/ 	.byte	0x00, 0xf4, 0x21, 0x00


	//----- nvinfo : EIATTR_KPARAM_INFO
	.align		4
.L_16:
        /*0038*/ 	.byte	0x04, 0x17
        /*003a*/ 	.short	(.L_18 - .L_17)
.L_17:
        /*003c*/ 	.word	0x00000000
        /*0040*/ 	.short	0x0002
        /*0042*/ 	.short	0x0010
        /*0044*/ 	.byte	0x00, 0xf4, 0x21, 0x00


	//----- nvinfo : EIATTR_KPARAM_INFO
	.align		4
.L_18:
        /*0048*/ 	.byte	0x04, 0x17
        /*004a*/ 	.short	(.L_20 - .L_19)
.L_19:
        /*004c*/ 	.word	0x00000000
        /*0050*/ 	.short	0x0001
        /*0052*/ 	.short	0x0008
        /*0054*/ 	.byte	0x00, 0xf4, 0x21, 0x00


	//----- nvinfo : EIATTR_KPARAM_INFO
	.align		4
.L_20:
        /*0058*/ 	.byte	0x04, 0x17
        /*005a*/ 	.short	(.L_22 - .L_21)
.L_21:
        /*005c*/ 	.word	0x00000000
        /*0060*/ 	.short	0x0000
        /*0062*/ 	.short	0x0000
        /*0064*/ 	.byte	0x00, 0xf4, 0x21, 0x00


	//----- nvinfo : EIATTR_SPARSE_MMA_MASK
	.align		4
.L_22:
        /*0068*/ 	.byte	0x03, 0x50
        /*006a*/ 	.short	0x0000


	//----- nvinfo : EIATTR_MAXREG_COUNT
	.align		4
        /*006c*/ 	.byte	0x03, 0x1b
        /*006e*/ 	.short	0x00ff


	//----- nvinfo : EIATTR_EXIT_INSTR_OFFSETS
	.align		4
        /*0070*/ 	.byte	0x04, 0x1c
        /*0072*/ 	.short	(.L_24 - .L_23)


	//   ....[0]....
.L_23:
        /*0074*/ 	.word	0x00000680


	//   ....[1]....
        /*0078*/ 	.word	0x00000750


	//----- nvinfo : EIATTR_REQNTID
	.align		4
.L_24:
        /*007c*/ 	.byte	0x04, 0x10
        /*007e*/ 	.short	(.L_26 - .L_25)
.L_25:
        /*0080*/ 	.word	0x00000080
        /*0084*/ 	.word	0x00000001
        /*0088*/ 	.word	0x00000001


	//----- nvinfo : EIATTR_CBANK_PARAM_SIZE
	.align		4
.L_26:
        /*008c*/ 	.byte	0x03, 0x19
        /*008e*/ 	.short	0x0028


	//----- nvinfo : EIATTR_PARAM_CBANK
	.align		4
        /*0090*/ 	.byte	0x04, 0x0a
        /*0092*/ 	.short	(.L_28 - .L_27)
	.align		4
.L_27:
        /*0094*/ 	.word	index@(.nv.constant0.triton_poi_fused_leaky_relu_13)
        /*0098*/ 	.short	0x0210
        /*009a*/ 	.short	0x0028


	//----- nvinfo : EIATTR_SW_WAR
	.align		4
.L_28:
        /*009c*/ 	.byte	0x04, 0x36
        /*009e*/ 	.short	(.L_30 - .L_29)
.L_29:
        /*00a0*/ 	.word	0x00000008
.L_30:


//--------------------- .nv.callgraph             --------------------------
	.section	.nv.callgraph,"",@"SHT_CUDA_CALLGRAPH"
	.align	4
	.sectionentsize	8
	.align		4
        /*0000*/ 	.word	0x00000000
	.align		4
        /*0004*/ 	.word	0xffffffff
	.align		4
        /*0008*/ 	.word	0x00000000
	.align		4
        /*000c*/ 	.word	0xfffffffe
	.align		4
        /*0010*/ 	.word	0x00000000
	.align		4
        /*0014*/ 	.word	0xfffffffd
	.align		4
        /*0018*/ 	.word	0x00000000
	.align		4
        /*001c*/ 	.word	0xfffffffc


//--------------------- .nv.constant4             --------------------------
	.section	.nv.constant4,"a",@progbits
	.align	8
	.align		8
.nv.constant4:
        /*0000*/ 	.dword	_$_str


//--------------------- .text.triton_poi_fused_leaky_relu_13 --------------------------
	.section	.text.triton_poi_fused_leaky_relu_13,"ax",@progbits
	.sectionflags	@"SHF_BARRIERS=1"
	.align	128
        .global         triton_poi_fused_leaky_relu_13
        .type           triton_poi_fused_leaky_relu_13,@function
        .size           triton_poi_fused_leaky_relu_13,(.L_x_1 - triton_poi_fused_leaky_relu_13)
        .other          triton_poi_fused_leaky_relu_13,@"STO_CUDA_ENTRY STV_DEFAULT"
triton_poi_fused_leaky_relu_13:
.text.triton_poi_fused_leaky_relu_13:
[----:B------:R-:W0:Y:S01]  /*0000*/  LDC R1, c[0x0][0x28] ;  /* 0x00000a00ff017b82 */ /* 0x000e220000000800 */
[----:B------:R-:W1:Y:S07]  /*0010*/  S2R R4, SR_CTAID.Y ;  /* 0x0000000000047919 */ /* 0x000e6e0000002600 */
[----:B------:R-:W2:Y:S01]  /*0020*/  LDC.64 R12, c[0x0][0x210] ;  /* 0x00008400ff0c7b82 */ /* 0x000ea20000000a00 */
[----:B------:R-:W-:Y:S01]  /*0030*/  CS2R R20, SRZ ;  /* 0x0000000000147805 */ /* 0x000fe2000001ff00 */
[----:B------:R-:W-:Y:S01]  /*0040*/  ULDC.64 UR6, c[0x0][0x208] ;  /* 0x0000820000067ab9 */ /* 0x000fe20000000a00 */
[----:B------:R-:W3:Y:S01]  /*0050*/  S2R R19, SR_TID.X ;  /* 0x0000000000137919 */ /* 0x000ee20000002100 */
[----:B------:R-:W-:Y:S01]  /*0060*/  HFMA2.MMA R18, -RZ, RZ, 0, 0 ;  /* 0x00000000ff127435 */ /* 0x000fe200000001ff */
[----:B------:R-:W4:Y:S03]  /*0070*/  S2R R0, SR_CTAID.X ;  /* 0x0000000000007919 */ /* 0x000f260000002500 */
[----:B------:R-:W5:Y:S01]  /*0080*/  LDC.64 R2, c[0x0][0x220] ;  /* 0x00008800ff027b82 */ /* 0x000f620000000a00 */
[----:B-1----:R-:W-:-:S02]  /*0090*/  SHF.L.U32 R16, R4, 0x9, RZ ;  /* 0x0000000904107819 */ /* 0x002fc400000006ff */
[----:B------:R-:W-:Y:S02]  /*00a0*/  SHF.R.S32.HI R17, RZ, 0x16, R4 ;  /* 0x00000016ff117819 */ /* 0x000fe40000011404 */
[----:B---3--:R-:W-:-:S03]  /*00b0*/  LOP3.LUT R14, R16, 0x7f, R19, 0xf8, !PT ;  /* 0x0000007f100e7812 */ /* 0x008fc600078ef813 */
[----:B------:R-:W1:Y:S01]  /*00c0*/  LDC.64 R4, c[0x0][0x218] ;  /* 0x00008600ff047b82 */ /* 0x000e620000000a00 */
[----:B------:R-:W-:Y:S02]  /*00d0*/  SGXT R17, R17, 0x1 ;  /* 0x000000011111781a */ /* 0x000fe40000000200 */
[----:B----4-:R-:W-:Y:S02]  /*00e0*/  ISETP.GE.AND P4, PT, R0, 0x40, PT ;  /* 0x000000400000780c */ /* 0x010fe40003f86270 */
[C---:B------:R-:W-:Y:S02]  /*00f0*/  LOP3.LUT R10, R14.reuse, 0x80, RZ, 0xfc, !PT ;  /* 0x000000800e0a7812 */ /* 0x040fe400078efcff */
[----:B------:R-:W-:Y:S02]  /*0100*/  LEA R7, R14, R0, 0x6 ;  /* 0x000000000e077211 */ /* 0x000fe400078e30ff */
[C---:B------:R-:W-:Y:S01]  /*0110*/  LEA.HI R15, R17.reuse, R10, RZ, 0x8 ;  /* 0x0000000a110f7211 */ /* 0x040fe200078f40ff */
[----:B------:R-:W-:Y:S01]  /*0120*/  IMAD R9, R10, 0x40, R0 ;  /* 0x000000400a097824 */ /* 0x000fe200078e0200 */
[----:B------:R-:W-:Y:S01]  /*0130*/  LEA.HI R11, R17, R14, RZ, 0x8 ;  /* 0x0000000e110b7211 */ /* 0x000fe200078f40ff */
[----:B--2---:R-:W-:Y:S01]  /*0140*/  IMAD.WIDE R6, R7, 0x4, R12 ;  /* 0x0000000407067825 */ /* 0x004fe200078e020c */
[----:B------:R-:W-:-:S02]  /*0150*/  LOP3.LUT R10, R14, 0x100, RZ, 0xfc, !PT ;  /* 0x000001000e0a7812 */ /* 0x000fc400078efcff */
[----:B------:R-:W-:Y:S01]  /*0160*/  LOP3.LUT R14, R14, 0x180, RZ, 0xfc, !PT ;  /* 0x000001800e0e7812 */ /* 0x000fe200078efcff */
[----:B------:R-:W-:Y:S01]  /*0170*/  IMAD.WIDE R8, R9, 0x4, R12 ;  /* 0x0000000409087825 */ /* 0x000fe200078e020c */
[----:B------:R-:W-:Y:S01]  /*0180*/  SHF.R.S32.HI R15, RZ, 0x8, R15 ;  /* 0x00000008ff0f7819 */ /* 0x000fe2000001140f */
[----:B------:R2:W3:Y:S03]  /*0190*/  @!P4 LDG.E.EL R20, desc[UR6][R6.64] ;  /* 0x000000060614c981 */ /* 0x0004e6000c2e1900 */
[----:B------:R-:W-:Y:S01]  /*01a0*/  LEA R23, R15, R0, 0x6 ;  /* 0x000000000f177211 */ /* 0x000fe200078e30ff */
[--C-:B------:R-:W-:Y:S01]  /*01b0*/  IMAD R15, R14, 0x40, R0.reuse ;  /* 0x000000400e0f7824 */ /* 0x100fe200078e0200 */
[C---:B------:R-:W-:Y:S01]  /*01c0*/  LEA.HI R14, R17.reuse, R14, RZ, 0x8 ;  /* 0x0000000e110e7211 */ /* 0x040fe200078f40ff */
[----:B------:R-:W-:Y:S01]  /*01d0*/  HFMA2.MMA R28, -RZ, RZ, 0, 0 ;  /* 0x00000000ff1c7435 */ /* 0x000fe200000001ff */
[----:B------:R-:W-:Y:S01]  /*01e0*/  SHF.R.S32.HI R11, RZ, 0x8, R11 ;  /* 0x00000008ff0b7819 */ /* 0x000fe2000001140b */
[----:B------:R5:W4:Y:S01]  /*01f0*/  @!P4 LDG.E.EL R18, desc[UR6][R8.64] ;  /* 0x000000060812c981 */ /* 0x000b22000c2e1900 */
[----:B------:R-:W-:Y:S01]  /*0200*/  IMAD.MOV.U32 R22, RZ, RZ, RZ ;  /* 0x000000ffff167224 */ /* 0x000fe200078e00ff */
[----:B--2---:R-:W-:Y:S01]  /*0210*/  LEA.HI R6, R17, R10, RZ, 0x8 ;  /* 0x0000000a11067211 */ /* 0x004fe200078f40ff */
[----:B------:R-:W-:Y:S01]  /*0220*/  IMAD R7, R10, 0x40, R0 ;  /* 0x000000400a077824 */ /* 0x000fe200078e0200 */
[----:B------:R-:W-:-:S02]  /*0230*/  SHF.R.S32.HI R29, RZ, 0x8, R14 ;  /* 0x00000008ff1d7819 */ /* 0x000fc4000001140e */
[----:B------:R-:W-:Y:S01]  /*0240*/  SHF.R.S32.HI R27, RZ, 0x8, R6 ;  /* 0x00000008ff1b7819 */ /* 0x000fe20000011406 */
[----:B------:R-:W-:Y:S01]  /*0250*/  IMAD.WIDE R6, R7, 0x4, R12 ;  /* 0x0000000407067825 */ /* 0x000fe200078e020c */
[-C--:B------:R-:W-:Y:S02]  /*0260*/  LEA R25, R11, R0.reuse, 0x6 ;  /* 0x000000000b197211 */ /* 0x080fe400078e30ff */
[----:B------:R-:W-:Y:S01]  /*0270*/  LEA R27, R27, R0, 0x6 ;  /* 0x000000001b1b7211 */ /* 0x000fe200078e30ff */
[----:B------:R-:W-:Y:S01]  /*0280*/  IMAD R29, R29, 0x40, R0 ;  /* 0x000000401d1d7824 */ /* 0x000fe200078e0200 */
[----:B------:R-:W-:Y:S01]  /*0290*/  MOV R26, RZ ;  /* 0x000000ff001a7202 */ /* 0x000fe20000000f00 */
[----:B------:R-:W-:-:S04]  /*02a0*/  IMAD.WIDE R12, R15, 0x4, R12 ;  /* 0x000000040f0c7825 */ /* 0x000fc800078e020c */
[----:B-----5:R-:W-:-:S04]  /*02b0*/  IMAD.WIDE R8, R25, 0x4, R2 ;  /* 0x0000000419087825 */ /* 0x020fc800078e0202 */
[--C-:B------:R-:W-:Y:S01]  /*02c0*/  IMAD.WIDE R10, R23, 0x4, R2.reuse ;  /* 0x00000004170a7825 */ /* 0x100fe200078e0202 */
[----:B------:R1:W2:Y:S03]  /*02d0*/  @!P4 LDG.E.EL R21, desc[UR6][R8.64] ;  /* 0x000000060815c981 */ /* 0x0002a6000c2e1900 */
[--C-:B------:R-:W-:Y:S01]  /*02e0*/  IMAD.WIDE R14, R27, 0x4, R2.reuse ;  /* 0x000000041b0e7825 */ /* 0x100fe200078e0202 */
[----:B------:R5:W3:Y:S03]  /*02f0*/  @!P4 LDG.E.EL R22, desc[UR6][R10.64] ;  /* 0x000000060a16c981 */ /* 0x000ae6000c2e1900 */
[----:B------:R-:W-:Y:S01]  /*0300*/  IMAD.WIDE R2, R29, 0x4, R2 ;  /* 0x000000041d027825 */ /* 0x000fe200078e0202 */
[----:B------:R5:W4:Y:S03]  /*0310*/  @!P4 LDG.E.EL R26, desc[UR6][R14.64] ;  /* 0x000000060e1ac981 */ /* 0x000b26000c2e1900 */
[----:B------:R-:W-:Y:S01]  /*0320*/  IMAD.MOV.U32 R24, RZ, RZ, RZ ;  /* 0x000000ffff187224 */ /* 0x000fe200078e00ff */
[----:B------:R-:W4:Y:S01]  /*0330*/  @!P4 LDG.E.EL R28, desc[UR6][R2.64] ;  /* 0x00000006021cc981 */ /* 0x000f22000c2e1900 */
[----:B-1----:R-:W-:Y:S01]  /*0340*/  IMAD.WIDE R8, R25, 0x4, R4 ;  /* 0x0000000419087825 */ /* 0x002fe200078e0204 */
[----:B------:R-:W-:-:S03]  /*0350*/  MOV R25, RZ ;  /* 0x000000ff00197202 */ /* 0x000fc60000000f00 */
[----:B------:R1:W4:Y:S01]  /*0360*/  @!P4 LDG.E.EL R24, desc[UR6][R6.64] ;  /* 0x000000060618c981 */ /* 0x000322000c2e1900 */
[----:B-----5:R-:W-:Y:S01]  /*0370*/  IMAD.WIDE R10, R27, 0x4, R4 ;  /* 0x000000041b0a7825 */ /* 0x020fe200078e0204 */
[----:B0-----:R-:W-:-:S03]  /*0380*/  CS2R R14, SRZ ;  /* 0x00000000000e7805 */ /* 0x001fc6000001ff00 */
[----:B------:R-:W-:-:S03]  /*0390*/  IMAD.MOV.U32 R27, RZ, RZ, RZ ;  /* 0x000000ffff1b7224 */ /* 0x000fc600078e00ff */
[----:B------:R-:W5:Y:S01]  /*03a0*/  @!P4 LDG.E.EL R14, desc[UR6][R12.64] ;  /* 0x000000060c0ec981 */ /* 0x000f62000c2e1900 */
[----:B-1----:R-:W-:-:S03]  /*03b0*/  IMAD.WIDE R6, R23, 0x4, R4 ;  /* 0x0000000417067825 */ /* 0x002fc600078e0204 */
[----:B------:R-:W5:Y:S01]  /*03c0*/  @!P4 LDG.E.EL R15, desc[UR6][R8.64] ;  /* 0x00000006080fc981 */ /* 0x000f62000c2e1900 */
[----:B------:R-:W-:Y:S02]  /*03d0*/  IMAD.MOV.U32 R23, RZ, RZ, RZ ;  /* 0x000000ffff177224 */ /* 0x000fe400078e00ff */
[----:B------:R-:W-:Y:S01]  /*03e0*/  IMAD.WIDE R4, R29, 0x4, R4 ;  /* 0x000000041d047825 */ /* 0x000fe200078e0204 */
[----:B------:R-:W5:Y:S04]  /*03f0*/  @!P4 LDG.E.EL R27, desc[UR6][R10.64] ;  /* 0x000000060a1bc981 */ /* 0x000f68000c2e1900 */
[----:B------:R-:W5:Y:S04]  /*0400*/  @!P4 LDG.E.EL R25, desc[UR6][R6.64] ;  /* 0x000000060619c981 */ /* 0x000f68000c2e1900 */
[----:B------:R0:W5:Y:S01]  /*0410*/  @!P4 LDG.E.EL R23, desc[UR6][R4.64] ;  /* 0x000000060417c981 */ /* 0x000162000c2e1900 */
[----:B------:R-:W-:Y:S01]  /*0420*/  HFMA2.MMA R3, -RZ, RZ, 0.9375, 0 ;  /* 0x3b800000ff037435 */ /* 0x000fe200000001ff */
[----:B------:R-:W1:Y:S01]  /*0430*/  S2UR UR5, SR_CgaCtaId ;  /* 0x00000000000579c3 */ /* 0x000e620000008800 */
[----:B------:R-:W-:Y:S01]  /*0440*/  UMOV UR4, 0x400 ;  /* 0x0000040000047882 */ /* 0x000fe20000000000 */
[----:B------:R-:W-:Y:S01]  /*0450*/  LOP3.LUT R2, R19, 0x7f, RZ, 0xc0, !PT ;  /* 0x0000007f13027812 */ /* 0x000fe200078ec0ff */
[----:B-1----:R-:W-:-:S06]  /*0460*/  UPRMT UR4, UR5, 0x654, UR4 ;  /* 0x0000065405047896 */ /* 0x002fcc0008000004 */
[----:B------:R-:W-:Y:S01]  /*0470*/  LEA R2, R2, UR4, 0x2 ;  /* 0x0000000402027c11 */ /* 0x000fe2000f8e10ff */
[----:B------:R-:W-:-:S05]  /*0480*/  IMAD.SHL.U32 R19, R19, 0x4, RZ ;  /* 0x0000000413137824 */ /* 0x000fca00078e00ff */
[----:B------:R-:W-:-:S04]  /*0490*/  LOP3.LUT R19, R19, 0x1fc, RZ, 0xc0, !PT ;  /* 0x000001fc13137812 */ /* 0x000fc800078ec0ff */
[----:B0-----:R-:W-:Y:S01]  /*04a0*/  LEA R4, R19, UR4, 0x2 ;  /* 0x0000000413047c11 */ /* 0x001fe2000f8e10ff */
[-C--:B--2---:R-:W-:Y:S01]  /*04b0*/  FFMA R21, R21, R3.reuse, 9.9999997473787516356e-06 ;  /* 0x3727c5ac15157423 */ /* 0x084fe20000000003 */
[-C--:B---3--:R-:W-:Y:S01]  /*04c0*/  FFMA R22, R22, R3.reuse, 9.9999997473787516356e-06 ;  /* 0x3727c5ac16167423 */ /* 0x088fe20000000003 */
[-C--:B----4-:R-:W-:Y:S01]  /*04d0*/  FFMA R26, R26, R3.reuse, 9.9999997473787516356e-06 ;  /* 0x3727c5ac1a1a7423 */ /* 0x090fe20000000003 */
[----:B------:R-:W-:-:S03]  /*04e0*/  FFMA R28, R28, R3, 9.9999997473787516356e-06 ;  /* 0x3727c5ac1c1c7423 */ /* 0x000fc60000000003 */
[----:B------:R-:W0:Y:S08]  /*04f0*/  MUFU.RSQ R21, R21 ;  /* 0x0000001500157308 */ /* 0x000e300000001400 */
[----:B------:R-:W1:Y:S08]  /*0500*/  MUFU.RSQ R22, R22 ;  /* 0x0000001600167308 */ /* 0x000e700000001400 */
[----:B------:R-:W2:Y:S08]  /*0510*/  MUFU.RSQ R26, R26 ;  /* 0x0000001a001a7308 */ /* 0x000eb00000001400 */
[----:B------:R-:W3:Y:S01]  /*0520*/  MUFU.RSQ R28, R28 ;  /* 0x0000001c001c7308 */ /* 0x000ee20000001400 */
[----:B-----5:R-:W-:Y:S01]  /*0530*/  FADD R20, -R15, R20 ;  /* 0x000000140f147221 */ /* 0x020fe20000000100 */
[----:B------:R-:W-:Y:S01]  /*0540*/  FADD R27, -R27, R24 ;  /* 0x000000181b1b7221 */ /* 0x000fe20000000100 */
[----:B------:R-:W-:Y:S01]  /*0550*/  FADD R25, -R25, R18 ;  /* 0x0000001219197221 */ /* 0x000fe20000000100 */
[----:B------:R-:W-:Y:S01]  /*0560*/  FADD R23, -R23, R14 ;  /* 0x0000000e17177221 */ /* 0x000fe20000000100 */
[----:B0-----:R-:W-:-:S02]  /*0570*/  FMUL R20, R21, R20 ;  /* 0x0000001415147220 */ /* 0x001fc40000400000 */
[----:B-1----:R-:W-:Y:S01]  /*0580*/  FMUL R22, R22, R25 ;  /* 0x0000001916167220 */ /* 0x002fe20000400000 */
[----:B--2---:R-:W-:Y:S01]  /*0590*/  FMUL R27, R26, R27 ;  /* 0x0000001b1a1b7220 */ /* 0x004fe20000400000 */
[----:B---3--:R-:W-:Y:S01]  /*05a0*/  FMUL R23, R28, R23 ;  /* 0x000000171c177220 */ /* 0x008fe20000400000 */
[----:B------:R-:W-:Y:S02]  /*05b0*/  FSETP.GT.AND P3, PT, R20, RZ, PT ;  /* 0x000000ff1400720b */ /* 0x000fe40003f64000 */
[----:B------:R-:W-:Y:S02]  /*05c0*/  FSETP.GT.AND P2, PT, R22, RZ, PT ;  /* 0x000000ff1600720b */ /* 0x000fe40003f44000 */
[----:B------:R-:W-:Y:S02]  /*05d0*/  FSETP.GT.AND P1, PT, R27, RZ, PT ;  /* 0x000000ff1b00720b */ /* 0x000fe40003f24000 */
[----:B------:R-:W-:-:S07]  /*05e0*/  FSETP.GT.AND P0, PT, R23, RZ, PT ;  /* 0x000000ff1700720b */ /* 0x000fce0003f04000 */
[----:B------:R-:W-:Y:S02]  /*05f0*/  @!P3 FMUL R20, R20, 0.10000000149011611938 ;  /* 0x3dcccccd1414b820 */ /* 0x000fe40000400000 */
[----:B------:R-:W-:Y:S02]  /*0600*/  @!P2 FMUL R22, R22, 0.10000000149011611938 ;  /* 0x3dcccccd1616a820 */ /* 0x000fe40000400000 */
[----:B------:R-:W-:Y:S02]  /*0610*/  @!P1 FMUL R27, R27, 0.10000000149011611938 ;  /* 0x3dcccccd1b1b9820 */ /* 0x000fe40000400000 */
[----:B------:R-:W-:Y:S01]  /*0620*/  @!P0 FMUL R23, R23, 0.10000000149011611938 ;  /* 0x3dcccccd17178820 */ /* 0x000fe20000400000 */
[----:B------:R0:W-:Y:S04]  /*0630*/  STS [R2], R20 ;  /* 0x0000001402007388 */ /* 0x0001e80000000800 */
[----:B------:R0:W-:Y:S04]  /*0640*/  STS [R2+0x200], R22 ;  /* 0x0002001602007388 */ /* 0x0001e80000000800 */
[----:B------:R0:W-:Y:S04]  /*0650*/  STS [R2+0x400], R27 ;  /* 0x0004001b02007388 */ /* 0x0001e80000000800 */
[----:B------:R0:W-:Y:S01]  /*0660*/  STS [R2+0x600], R23 ;  /* 0x0006001702007388 */ /* 0x0001e20000000800 */
[----:B------:R-:W-:Y:S06]  /*0670*/  BAR.SYNC.DEFER_BLOCKING 0x0 ;  /* 0x0000000000007b1d */ /* 0x000fec0000010000 */
[----:B0-----:R-:W-:Y:S05]  /*0680*/  @P4 EXIT ;  /* 0x000000000000494d */ /* 0x001fea0003800000 */
[----:B------:R-:W0:Y:S01]  /*0690*/  LDS.128 R4, [R4] ;  /* 0x0000000004047984 */ /* 0x000e220000000c00 */
[----:B------:R-:W-:Y:S01]  /*06a0*/  LOP3.LUT R16, R16, R19, RZ, 0xfc, !PT ;  /* 0x0000001310107212 */ /* 0x000fe200078efcff */
[----:B------:R-:W1:Y:S03]  /*06b0*/  LDC.64 R2, c[0x0][0x228] ;  /* 0x00008a00ff027b82 */ /* 0x000e660000000a00 */
[----:B------:R-:W-:-:S04]  /*06c0*/  LEA.HI R17, R17, R16, RZ, 0x8 ;  /* 0x0000001011117211 */ /* 0x000fc800078f40ff */
[C---:B------:R-:W-:Y:S01]  /*06d0*/  LOP3.LUT R9, R17.reuse, 0xffffff00, RZ, 0xc0, !PT ;  /* 0xffffff0011097812 */ /* 0x040fe200078ec0ff */
[----:B------:R-:W-:-:S03]  /*06e0*/  IMAD.SHL.U32 R17, R17, 0x40, RZ ;  /* 0x0000004011117824 */ /* 0x000fc600078e00ff */
[----:B------:R-:W-:-:S04]  /*06f0*/  IADD3 R9, R16, -R9, RZ ;  /* 0x8000000910097210 */ /* 0x000fc80007ffe0ff */
[----:B------:R-:W-:Y:S02]  /*0700*/  LEA R9, R0, R9, 0x8 ;  /* 0x0000000900097211 */ /* 0x000fe400078e40ff */
[----:B------:R-:W-:-:S05]  /*0710*/  LOP3.LUT R0, R17, 0xffffc000, RZ, 0xc0, !PT ;  /* 0xffffc00011007812 */ /* 0x000fca00078ec0ff */
[----:B------:R-:W-:-:S04]  /*0720*/  IMAD.IADD R9, R9, 0x1, R0 ;  /* 0x0000000109097824 */ /* 0x000fc800078e0200 */
[----:B-1----:R-:W-:-:S05]  /*0730*/  IMAD.WIDE R2, R9, 0x4, R2 ;  /* 0x0000000409027825 */ /* 0x002fca00078e0202 */
[----:B0-----:R-:W-:Y:S01]  /*0740*/  STG.E.128 desc[UR6][R2.64], R4 ;  /* 0x0000000402007986 */ /* 0x001fe2000c101d06 */
[----:B------:R-:W-:Y:S05]  /*0750*/  EXIT ;  /* 0x000000000000794d */ /* 0x000fea0003800000 */
.L_x_0:
[----:B------:R-:W-:-:S00]  /*0760*/  BRA `(.L_x_0) ;  /* 0xfffffffc00fc7947 */ /* 0x000fc0000383ffff */
[----:B------:R-:W-:-:S00]  /*0770*/  NOP ;  /* 0x0000000000007918 */ /* 0x000fc00000000000 */
        /* <DEDUP_REMOVED lines=8> */
.L_x_1:


//--------------------- .nv.global.init           --------------------------
	.section	.nv.global.init,"aw",@progbits
.nv.global.init:
	.type		_$_str,@object
	.size		_$_str,(.L_0 - _$_str)
_$_str:
        /*0000*/ 	.byte	0x5f, 0x5f, 0x43, 0x55, 0x44, 0x41, 0x5f, 0x46, 0x54, 0x5a, 0x00
.L_0:


//--------------------- .nv.shared.triton_poi_fused_leaky_relu_13 --------------------------
	.section	.nv.shared.triton_poi_fused_leaky_relu_13,"aw",@nobits
	.sectionflags	@""
	.align	16
	.zero		1024


//--------------------- .nv.constant0.triton_poi_fused_leaky_relu_13 --------------------------
	.section	.nv.constant0.triton_poi_fused_leaky_relu_13,"a",@progbits
	.sectionflags	@""
	.align	4
.nv.constant0.triton_poi_fused_leaky_relu_13:
	.zero		568
